//
// Generated by NVIDIA NVVM Compiler
//
// Compiler Build ID: CL-36424714
// Cuda compilation tools, release 13.0, V13.0.88
// Based on NVVM 20.0.0
//

.version 9.0
.target sm_100
.address_size 64

	// .globl	_Z7kernel3PiS_S_i

.visible .entry _Z7kernel3PiS_S_i(
	.param .u64 .ptr .align 1 _Z7kernel3PiS_S_i_param_0,
	.param .u64 .ptr .align 1 _Z7kernel3PiS_S_i_param_1,
	.param .u64 .ptr .align 1 _Z7kernel3PiS_S_i_param_2,
	.param .u32 _Z7kernel3PiS_S_i_param_3
)
{
	.reg .pred 	%p<10>;
	.reg .b32 	%r<41>;
	.reg .b64 	%rd<21>;

	ld.param.u64 	%rd4, [_Z7kernel3PiS_S_i_param_0];
	ld.param.u64 	%rd5, [_Z7kernel3PiS_S_i_param_1];
	ld.param.u64 	%rd3, [_Z7kernel3PiS_S_i_param_2];
	ld.param.u32 	%r24, [_Z7kernel3PiS_S_i_param_3];
	cvta.to.global.u64 	%rd1, %rd4;
	cvta.to.global.u64 	%rd2, %rd5;
	mov.u32 	%r25, %tid.x;
	mov.u32 	%r26, %ctaid.x;
	mov.u32 	%r27, %ntid.x;
	mad.lo.s32 	%r1, %r26, %r27, %r25;
	setp.ge.s32 	%p1, %r1, %r24;
	@%p1 bra 	$L__BB0_13;
	mul.wide.s32 	%rd6, %r1, 4;
	add.s64 	%rd7, %rd2, %rd6;
	ld.global.u32 	%r32, [%rd7];
	ld.global.u32 	%r3, [%rd7+4];
	setp.ge.s32 	%p2, %r32, %r3;
	mov.b32 	%r35, 0;
	@%p2 bra 	$L__BB0_12;
	mov.b32 	%r35, 0;
$L__BB0_3:
	mul.wide.s32 	%rd8, %r32, 4;
	add.s64 	%rd9, %rd1, %rd8;
	ld.global.u32 	%r30, [%rd9];
	mul.wide.s32 	%rd10, %r30, 4;
	add.s64 	%rd11, %rd2, %rd10;
	ld.global.u32 	%r34, [%rd11];
	ld.global.u32 	%r7, [%rd11+4];
	setp.ge.s32 	%p3, %r34, %r7;
	@%p3 bra 	$L__BB0_11;
$L__BB0_4:
	mul.wide.s32 	%rd12, %r34, 4;
	add.s64 	%rd13, %rd1, %rd12;
	ld.global.u32 	%r10, [%rd13];
	setp.eq.s32 	%p4, %r10, %r1;
	@%p4 bra 	$L__BB0_10;
	mul.wide.s32 	%rd14, %r10, 4;
	add.s64 	%rd15, %rd2, %rd14;
	ld.global.u32 	%r37, [%rd15];
	ld.global.u32 	%r12, [%rd15+4];
	setp.ge.s32 	%p5, %r37, %r12;
	@%p5 bra 	$L__BB0_10;
	sub.s32 	%r36, %r37, %r12;
	bra.uni 	$L__BB0_8;
$L__BB0_7:
	add.s32 	%r37, %r37, 1;
	add.s32 	%r36, %r36, 1;
	setp.eq.s32 	%p7, %r36, 0;
	@%p7 bra 	$L__BB0_10;
$L__BB0_8:
	mul.wide.s32 	%rd16, %r37, 4;
	add.s64 	%rd17, %rd1, %rd16;
	ld.global.u32 	%r31, [%rd17];
	setp.ne.s32 	%p6, %r31, %r1;
	@%p6 bra 	$L__BB0_7;
	add.s32 	%r35, %r35, 1;
$L__BB0_10:
	add.s32 	%r34, %r34, 1;
	setp.ne.s32 	%p8, %r34, %r7;
	@%p8 bra 	$L__BB0_4;
$L__BB0_11:
	add.s32 	%r32, %r32, 1;
	setp.ne.s32 	%p9, %r32, %r3;
	@%p9 bra 	$L__BB0_3;
$L__BB0_12:
	cvta.to.global.u64 	%rd18, %rd3;
	add.s64 	%rd20, %rd18, %rd6;
	st.global.u32 	[%rd20], %r35;
$L__BB0_13:
	ret;

}
	// .globl	_Z7kernel4PiS_S_i
.visible .entry _Z7kernel4PiS_S_i(
	.param .u64 .ptr .align 1 _Z7kernel4PiS_S_i_param_0,
	.param .u64 .ptr .align 1 _Z7kernel4PiS_S_i_param_1,
	.param .u64 .ptr .align 1 _Z7kernel4PiS_S_i_param_2,
	.param .u32 _Z7kernel4PiS_S_i_param_3
)
{
	.reg .pred 	%p<15>;
	.reg .b32 	%r<51>;
	.reg .b64 	%rd<25>;

	ld.param.u64 	%rd4, [_Z7kernel4PiS_S_i_param_0];
	ld.param.u64 	%rd5, [_Z7kernel4PiS_S_i_param_1];
	ld.param.u64 	%rd3, [_Z7kernel4PiS_S_i_param_2];
	ld.param.u32 	%r32, [_Z7kernel4PiS_S_i_param_3];
	cvta.to.global.u64 	%rd1, %rd4;
	cvta.to.global.u64 	%rd2, %rd5;
	mov.u32 	%r33, %tid.x;
	mov.u32 	%r34, %ctaid.x;
	mov.u32 	%r35, %ntid.x;
	mad.lo.s32 	%r1, %r34, %r35, %r33;
	setp.ge.s32 	%p1, %r1, %r32;
	@%p1 bra 	$L__BB1_16;
	mul.wide.s32 	%rd6, %r1, 4;
	add.s64 	%rd7, %rd2, %rd6;
	ld.global.u32 	%r39, [%rd7];
	ld.global.u32 	%r3, [%rd7+4];
	setp.ge.s32 	%p2, %r39, %r3;
	mov.b32 	%r44, 0;
	@%p2 bra 	$L__BB1_15;
	mov.b32 	%r44, 0;
$L__BB1_3:
	mul.wide.s32 	%rd8, %r39, 4;
	add.s64 	%rd9, %rd1, %rd8;
	ld.global.u32 	%r6, [%rd9];
	mul.wide.s32 	%rd10, %r6, 4;
	add.s64 	%rd11, %rd2, %rd10;
	ld.global.u32 	%r41, [%rd11];
	ld.global.u32 	%r8, [%rd11+4];
	setp.ge.s32 	%p3, %r41, %r8;
	@%p3 bra 	$L__BB1_14;
$L__BB1_4:
	mul.wide.s32 	%rd12, %r41, 4;
	add.s64 	%rd13, %rd1, %rd12;
	ld.global.u32 	%r11, [%rd13];
	setp.eq.s32 	%p4, %r11, %r1;
	@%p4 bra 	$L__BB1_13;
	mul.wide.s32 	%rd14, %r11, 4;
	add.s64 	%rd15, %rd2, %rd14;
	ld.global.u32 	%r43, [%rd15];
	ld.global.u32 	%r13, [%rd15+4];
	setp.ge.s32 	%p5, %r43, %r13;
	@%p5 bra 	$L__BB1_13;
$L__BB1_6:
	mul.wide.s32 	%rd16, %r43, 4;
	add.s64 	%rd17, %rd1, %rd16;
	ld.global.u32 	%r16, [%rd17];
	setp.eq.s32 	%p6, %r16, %r1;
	setp.eq.s32 	%p7, %r16, %r6;
	or.pred  	%p8, %p6, %p7;
	@%p8 bra 	$L__BB1_12;
	mul.wide.s32 	%rd18, %r16, 4;
	add.s64 	%rd19, %rd2, %rd18;
	ld.global.u32 	%r46, [%rd19];
	ld.global.u32 	%r18, [%rd19+4];
	setp.ge.s32 	%p9, %r46, %r18;
	@%p9 bra 	$L__BB1_12;
	sub.s32 	%r45, %r46, %r18;
	bra.uni 	$L__BB1_10;
$L__BB1_9:
	add.s32 	%r46, %r46, 1;
	add.s32 	%r45, %r45, 1;
	setp.eq.s32 	%p11, %r45, 0;
	@%p11 bra 	$L__BB1_12;
$L__BB1_10:
	mul.wide.s32 	%rd20, %r46, 4;
	add.s64 	%rd21, %rd1, %rd20;
	ld.global.u32 	%r38, [%rd21];
	setp.ne.s32 	%p10, %r38, %r1;
	@%p10 bra 	$L__BB1_9;
	add.s32 	%r44, %r44, 1;
$L__BB1_12:
	add.s32 	%r43, %r43, 1;
	setp.ne.s32 	%p12, %r43, %r13;
	@%p12 bra 	$L__BB1_6;
$L__BB1_13:
	add.s32 	%r41, %r41, 1;
	setp.ne.s32 	%p13, %r41, %r8;
	@%p13 bra 	$L__BB1_4;
$L__BB1_14:
	add.s32 	%r39, %r39, 1;
	setp.ne.s32 	%p14, %r39, %r3;
	@%p14 bra 	$L__BB1_3;
$L__BB1_15:
	cvta.to.global.u64 	%rd22, %rd3;
	add.s64 	%rd24, %rd22, %rd6;
	st.global.u32 	[%rd24], %r44;
$L__BB1_16:
	ret;

}
	// .globl	_Z7kernel5PiS_S_i
.visible .entry _Z7kernel5PiS_S_i(
	.param .u64 .ptr .align 1 _Z7kernel5PiS_S_i_param_0,
	.param .u64 .ptr .align 1 _Z7kernel5PiS_S_i_param_1,
	.param .u64 .ptr .align 1 _Z7kernel5PiS_S_i_param_2,
	.param .u32 _Z7kernel5PiS_S_i_param_3
)
{
	.reg .pred 	%p<22>;
	.reg .b32 	%r<61>;
	.reg .b64 	%rd<29>;

	ld.param.u64 	%rd4, [_Z7kernel5PiS_S_i_param_0];
	ld.param.u64 	%rd5, [_Z7kernel5PiS_S_i_param_1];
	ld.param.u64 	%rd3, [_Z7kernel5PiS_S_i_param_2];
	ld.param.u32 	%r39, [_Z7kernel5PiS_S_i_param_3];
	cvta.to.global.u64 	%rd1, %rd4;
	cvta.to.global.u64 	%rd2, %rd5;
	mov.u32 	%r40, %tid.x;
	mov.u32 	%r41, %ctaid.x;
	mov.u32 	%r42, %ntid.x;
	mad.lo.s32 	%r1, %r41, %r42, %r40;
	setp.ge.s32 	%p1, %r1, %r39;
	@%p1 bra 	$L__BB2_19;
	mul.wide.s32 	%rd6, %r1, 4;
	add.s64 	%rd7, %rd2, %rd6;
	ld.global.u32 	%r46, [%rd7];
	ld.global.u32 	%r3, [%rd7+4];
	setp.ge.s32 	%p2, %r46, %r3;
	mov.b32 	%r53, 0;
	@%p2 bra 	$L__BB2_18;
	mov.b32 	%r53, 0;
$L__BB2_3:
	mul.wide.s32 	%rd8, %r46, 4;
	add.s64 	%rd9, %rd1, %rd8;
	ld.global.u32 	%r6, [%rd9];
	mul.wide.s32 	%rd10, %r6, 4;
	add.s64 	%rd11, %rd2, %rd10;
	ld.global.u32 	%r48, [%rd11];
	ld.global.u32 	%r8, [%rd11+4];
	setp.ge.s32 	%p3, %r48, %r8;
	@%p3 bra 	$L__BB2_17;
$L__BB2_4:
	mul.wide.s32 	%rd12, %r48, 4;
	add.s64 	%rd13, %rd1, %rd12;
	ld.global.u32 	%r11, [%rd13];
	setp.eq.s32 	%p4, %r11, %r1;
	@%p4 bra 	$L__BB2_16;
	mul.wide.s32 	%rd14, %r11, 4;
	add.s64 	%rd15, %rd2, %rd14;
	ld.global.u32 	%r50, [%rd15];
	ld.global.u32 	%r13, [%rd15+4];
	setp.ge.s32 	%p5, %r50, %r13;
	@%p5 bra 	$L__BB2_16;
$L__BB2_6:
	mul.wide.s32 	%rd16, %r50, 4;
	add.s64 	%rd17, %rd1, %rd16;
	ld.global.u32 	%r16, [%rd17];
	setp.eq.s32 	%p6, %r16, %r1;
	setp.eq.s32 	%p7, %r16, %r6;
	or.pred  	%p8, %p6, %p7;
	@%p8 bra 	$L__BB2_15;
	mul.wide.s32 	%rd18, %r16, 4;
	add.s64 	%rd19, %rd2, %rd18;
	ld.global.u32 	%r52, [%rd19];
	ld.global.u32 	%r18, [%rd19+4];
	setp.ge.s32 	%p9, %r52, %r18;
	@%p9 bra 	$L__BB2_15;
$L__BB2_8:
	mul.wide.s32 	%rd20, %r52, 4;
	add.s64 	%rd21, %rd1, %rd20;
	ld.global.u32 	%r21, [%rd21];
	setp.eq.s32 	%p10, %r21, %r1;
	setp.eq.s32 	%p11, %r21, %r6;
	or.pred  	%p12, %p10, %p11;
	setp.eq.s32 	%p13, %r21, %r11;
	or.pred  	%p14, %p13, %p12;
	@%p14 bra 	$L__BB2_14;
	mul.wide.s32 	%rd22, %r21, 4;
	add.s64 	%rd23, %rd2, %rd22;
	ld.global.u32 	%r55, [%rd23];
	ld.global.u32 	%r23, [%rd23+4];
	setp.ge.s32 	%p15, %r55, %r23;
	@%p15 bra 	$L__BB2_14;
	sub.s32 	%r54, %r55, %r23;
	bra.uni 	$L__BB2_12;
$L__BB2_11:
	add.s32 	%r55, %r55, 1;
	add.s32 	%r54, %r54, 1;
	setp.eq.s32 	%p17, %r54, 0;
	@%p17 bra 	$L__BB2_14;
$L__BB2_12:
	mul.wide.s32 	%rd24, %r55, 4;
	add.s64 	%rd25, %rd1, %rd24;
	ld.global.u32 	%r45, [%rd25];
	setp.ne.s32 	%p16, %r45, %r1;
	@%p16 bra 	$L__BB2_11;
	add.s32 	%r53, %r53, 1;
$L__BB2_14:
	add.s32 	%r52, %r52, 1;
	setp.ne.s32 	%p18, %r52, %r18;
	@%p18 bra 	$L__BB2_8;
$L__BB2_15:
	add.s32 	%r50, %r50, 1;
	setp.ne.s32 	%p19, %r50, %r13;
	@%p19 bra 	$L__BB2_6;
$L__BB2_16:
	add.s32 	%r48, %r48, 1;
	setp.ne.s32 	%p20, %r48, %r8;
	@%p20 bra 	$L__BB2_4;
$L__BB2_17:
	add.s32 	%r46, %r46, 1;
	setp.ne.s32 	%p21, %r46, %r3;
	@%p21 bra 	$L__BB2_3;
$L__BB2_18:
	cvta.to.global.u64 	%rd26, %rd3;
	add.s64 	%rd28, %rd26, %rd6;
	st.global.u32 	[%rd28], %r53;
$L__BB2_19:
	ret;

}


// ===== COMPILED SASS (sm_100) =====

	.target	sm_100

	.elftype	@"ET_EXEC"


//--------------------- .note.nv.tkinfo           --------------------------
	.section	.note.nv.tkinfo,"",@"SHT_NOTE"
	.sectionflags	@"SHF_NOTE_NV_TKINFO"
	.tkinfo
        /*0018*/ 	.word	0x00000002
        /*0030*/ 	.string	""
        /*0030*/ 	.string	"ptxas"
        /*0030*/ 	.string	"Cuda compilation tools, release 13.0, V13.0.88"
        /*0030*/ 	.string	"Build cuda_13.0.r13.0/compiler.36424714_0"
        /*0030*/ 	.string	"-arch sm_100 -m 64 "



//--------------------- .note.nv.cuinfo           --------------------------
	.section	.note.nv.cuinfo,"",@"SHT_NOTE"
	.sectionflags	@"SHF_NOTE_NV_CUINFO"
        /*0018*/ 	.short	0x0002
        /*001a*/ 	.short	0x0064
        /*001c*/ 	.short	0x0082
	.zero		2


//--------------------- .nv.info                  --------------------------
	.section	.nv.info,"",@"SHT_CUDA_INFO"
	.align	4


	//----- nvinfo : EIATTR_REGCOUNT
	.align		4
        /*0000*/ 	.byte	0x04, 0x2f
        /*0002*/ 	.short	(.L_1 - .L_0)
	.align		4
.L_0:
        /*0004*/ 	.word	index@(_Z7kernel3PiS_S_i)
        /*0008*/ 	.word	0x0000000f


	//----- nvinfo : EIATTR_FRAME_SIZE
	.align		4
.L_1:
        /*000c*/ 	.byte	0x04, 0x11
        /*000e*/ 	.short	(.L_3 - .L_2)
	.align		4
.L_2:
        /*0010*/ 	.word	index@(_Z7kernel3PiS_S_i)
        /*0014*/ 	.word	0x00000000


	//----- nvinfo : EIATTR_REGCOUNT
	.align		4
.L_3:
        /*0018*/ 	.byte	0x04, 0x2f
        /*001a*/ 	.short	(.L_5 - .L_4)
	.align		4
.L_4:
        /*001c*/ 	.word	index@(_Z7kernel4PiS_S_i)
        /*0020*/ 	.word	0x00000012


	//----- nvinfo : EIATTR_FRAME_SIZE
	.align		4
.L_5:
        /*0024*/ 	.byte	0x04, 0x11
        /*0026*/ 	.short	(.L_7 - .L_6)
	.align		4
.L_6:
        /*0028*/ 	.word	index@(_Z7kernel4PiS_S_i)
        /*002c*/ 	.word	0x00000000


	//----- nvinfo : EIATTR_REGCOUNT
	.align		4
.L_7:
        /*0030*/ 	.byte	0x04, 0x2f
        /*0032*/ 	.short	(.L_9 - .L_8)
	.align		4
.L_8:
        /*0034*/ 	.word	index@(_Z7kernel5PiS_S_i)
        /*0038*/ 	.word	0x00000016


	//----- nvinfo : EIATTR_FRAME_SIZE
	.align		4
.L_9:
        /*003c*/ 	.byte	0x04, 0x11
        /*003e*/ 	.short	(.L_11 - .L_10)
	.align		4
.L_10:
        /*0040*/ 	.word	index@(_Z7kernel5PiS_S_i)
        /*0044*/ 	.word	0x00000000


	//----- nvinfo : EIATTR_MIN_STACK_SIZE
	.align		4
.L_11:
        /*0048*/ 	.byte	0x04, 0x12
        /*004a*/ 	.short	(.L_13 - .L_12)
	.align		4
.L_12:
        /*004c*/ 	.word	index@(_Z7kernel5PiS_S_i)
        /*0050*/ 	.word	0x00000000


	//----- nvinfo : EIATTR_MIN_STACK_SIZE
	.align		4
.L_13:
        /*0054*/ 	.byte	0x04, 0x12
        /*0056*/ 	.short	(.L_15 - .L_14)
	.align		4
.L_14:
        /*0058*/ 	.word	index@(_Z7kernel4PiS_S_i)
        /*005c*/ 	.word	0x00000000


	//----- nvinfo : EIATTR_MIN_STACK_SIZE
	.align		4
.L_15:
        /*0060*/ 	.byte	0x04, 0x12
        /*0062*/ 	.short	(.L_17 - .L_16)
	.align		4
.L_16:
        /*0064*/ 	.word	index@(_Z7kernel3PiS_S_i)
        /*0068*/ 	.word	0x00000000
.L_17:


//--------------------- .nv.compat                --------------------------
	.section	.nv.compat,"",@"SHT_CUDA_COMPAT_INFO"
	.align	4
        /*0000*/ 	.byte	0x02, 0x09, 0x00, 0x00, 0x02, 0x02, 0x01, 0x00, 0x02, 0x05, 0x05, 0x00, 0x03, 0x07, 0x01, 0x01
        /*0010*/ 	.byte	0x02, 0x03, 0x00, 0x00, 0x02, 0x06, 0x01, 0x00, 0x04, 0x0b, 0x08, 0x00, 0x09, 0x00, 0x00, 0x00
        /*0020*/ 	.byte	0x00, 0x00, 0x00, 0x00


//--------------------- .nv.info._Z7kernel5PiS_S_i --------------------------
	.section	.nv.info._Z7kernel5PiS_S_i,"",@"SHT_CUDA_INFO"
	.sectionflags	@""
	.align	4


	//----- nvinfo : EIATTR_CUDA_API_VERSION
	.align		4
        /*0000*/ 	.byte	0x04, 0x37
        /*0002*/ 	.short	(.L_19 - .L_18)
.L_18:
        /*0004*/ 	.word	0x00000082


	//----- nvinfo : EIATTR_KPARAM_INFO
	.align		4
.L_19:
        /*0008*/ 	.byte	0x04, 0x17
        /*000a*/ 	.short	(.L_21 - .L_20)
.L_20:
        /*000c*/ 	.word	0x00000000
        /*0010*/ 	.short	0x0003
        /*0012*/ 	.short	0x0018
        /*0014*/ 	.byte	0x00, 0xf0, 0x11, 0x00


	//----- nvinfo : EIATTR_KPARAM_INFO
	.align		4
.L_21:
        /*0018*/ 	.byte	0x04, 0x17
        /*001a*/ 	.short	(.L_23 - .L_22)
.L_22:
        /*001c*/ 	.word	0x00000000
        /*0020*/ 	.short	0x0002
        /*0022*/ 	.short	0x0010
        /*0024*/ 	.byte	0x00, 0xf5, 0x21, 0x00


	//----- nvinfo : EIATTR_KPARAM_INFO
	.align		4
.L_23:
        /*0028*/ 	.byte	0x04, 0x17
        /*002a*/ 	.short	(.L_25 - .L_24)
.L_24:
        /*002c*/ 	.word	0x00000000
        /*0030*/ 	.short	0x0001
        /*0032*/ 	.short	0x0008
        /*0034*/ 	.byte	0x00, 0xf5, 0x21, 0x00


	//----- nvinfo : EIATTR_KPARAM_INFO
	.align		4
.L_25:
        /*0038*/ 	.byte	0x04, 0x17
        /*003a*/ 	.short	(.L_27 - .L_26)
.L_26:
        /*003c*/ 	.word	0x00000000
        /*0040*/ 	.short	0x0000
        /*0042*/ 	.short	0x0000
        /*0044*/ 	.byte	0x00, 0xf5, 0x21, 0x00


	//----- nvinfo : EIATTR_SPARSE_MMA_MASK
	.align		4
.L_27:
        /*0048*/ 	.byte	0x03, 0x50
        /*004a*/ 	.short	0x0000


	//----- nvinfo : EIATTR_MAXREG_COUNT
	.align		4
        /*004c*/ 	.byte	0x03, 0x1b
        /*004e*/ 	.short	0x00ff


	//----- nvinfo : EIATTR_MERCURY_ISA_VERSION
	.align		4
        /*0050*/ 	.byte	0x03, 0x5f
        /*0052*/ 	.short	0x0101


	//----- nvinfo : EIATTR_VRC_CTA_INIT_COUNT
	.align		4
        /*0054*/ 	.byte	0x02, 0x4a
	.zero		1
	.zero		1


	//----- nvinfo : EIATTR_EXIT_INSTR_OFFSETS
	.align		4
        /*0058*/ 	.byte	0x04, 0x1c
        /*005a*/ 	.short	(.L_29 - .L_28)


	//   ....[0]....
.L_28:
        /*005c*/ 	.word	0x00000070


	//   ....[1]....
        /*0060*/ 	.word	0x00000660


	//----- nvinfo : EIATTR_CRS_STACK_SIZE
	.align		4
.L_29:
        /*0064*/ 	.byte	0x04, 0x1e
        /*0066*/ 	.short	(.L_31 - .L_30)
.L_30:
        /*0068*/ 	.word	0x00000000


	//----- nvinfo : EIATTR_CBANK_PARAM_SIZE
	.align		4
.L_31:
        /*006c*/ 	.byte	0x03, 0x19
        /*006e*/ 	.short	0x001c


	//----- nvinfo : EIATTR_PARAM_CBANK
	.align		4
        /*0070*/ 	.byte	0x04, 0x0a
        /*0072*/ 	.short	(.L_33 - .L_32)
	.align		4
.L_32:
        /*0074*/ 	.word	index@(.nv.constant0._Z7kernel5PiS_S_i)
        /*0078*/ 	.short	0x0380
        /*007a*/ 	.short	0x001c


	//----- nvinfo : EIATTR_SW_WAR
	.align		4
.L_33:
        /*007c*/ 	.byte	0x04, 0x36
        /*007e*/ 	.short	(.L_35 - .L_34)
.L_34:
        /*0080*/ 	.word	0x00000008
.L_35:


//--------------------- .nv.info._Z7kernel4PiS_S_i --------------------------
	.section	.nv.info._Z7kernel4PiS_S_i,"",@"SHT_CUDA_INFO"
	.sectionflags	@""
	.align	4


	//----- nvinfo : EIATTR_CUDA_API_VERSION
	.align		4
        /*0000*/ 	.byte	0x04, 0x37
        /*0002*/ 	.short	(.L_37 - .L_36)
.L_36:
        /*0004*/ 	.word	0x00000082


	//----- nvinfo : EIATTR_KPARAM_INFO
	.align		4
.L_37:
        /*0008*/ 	.byte	0x04, 0x17
        /*000a*/ 	.short	(.L_39 - .L_38)
.L_38:
        /*000c*/ 	.word	0x00000000
        /*0010*/ 	.short	0x0003
        /*0012*/ 	.short	0x0018
        /*0014*/ 	.byte	0x00, 0xf0, 0x11, 0x00


	//----- nvinfo : EIATTR_KPARAM_INFO
	.align		4
.L_39:
        /*0018*/ 	.byte	0x04, 0x17
        /*001a*/ 	.short	(.L_41 - .L_40)
.L_40:
        /*001c*/ 	.word	0x00000000
        /*0020*/ 	.short	0x0002
        /*0022*/ 	.short	0x0010
        /*0024*/ 	.byte	0x00, 0xf5, 0x21, 0x00


	//----- nvinfo : EIATTR_KPARAM_INFO
	.align		4
.L_41:
        /*0028*/ 	.byte	0x04, 0x17
        /*002a*/ 	.short	(.L_43 - .L_42)
.L_42:
        /*002c*/ 	.word	0x00000000
        /*0030*/ 	.short	0x0001
        /*0032*/ 	.short	0x0008
        /*0034*/ 	.byte	0x00, 0xf5, 0x21, 0x00


	//----- nvinfo : EIATTR_KPARAM_INFO
	.align		4
.L_43:
        /*0038*/ 	.byte	0x04, 0x17
        /*003a*/ 	.short	(.L_45 - .L_44)
.L_44:
        /*003c*/ 	.word	0x00000000
        /*0040*/ 	.short	0x0000
        /*0042*/ 	.short	0x0000
        /*0044*/ 	.byte	0x00, 0xf5, 0x21, 0x00


	//----- nvinfo : EIATTR_SPARSE_MMA_MASK
	.align		4
.L_45:
        /*0048*/ 	.byte	0x03, 0x50
        /*004a*/ 	.short	0x0000


	//----- nvinfo : EIATTR_MAXREG_COUNT
	.align		4
        /*004c*/ 	.byte	0x03, 0x1b
        /*004e*/ 	.short	0x00ff


	//----- nvinfo : EIATTR_MERCURY_ISA_VERSION
	.align		4
        /*0050*/ 	.byte	0x03, 0x5f
        /*0052*/ 	.short	0x0101


	//----- nvinfo : EIATTR_VRC_CTA_INIT_COUNT
	.align		4
        /*0054*/ 	.byte	0x02, 0x4a
	.zero		1
	.zero		1


	//----- nvinfo : EIATTR_EXIT_INSTR_OFFSETS
	.align		4
        /*0058*/ 	.byte	0x04, 0x1c
        /*005a*/ 	.short	(.L_47 - .L_46)


	//   ....[0]....
.L_46:
        /*005c*/ 	.word	0x00000070


	//   ....[1]....
        /*0060*/ 	.word	0x00000550


	//----- nvinfo : EIATTR_CRS_STACK_SIZE
	.align		4
.L_47:
        /*0064*/ 	.byte	0x04, 0x1e
        /*0066*/ 	.short	(.L_49 - .L_48)
.L_48:
        /*0068*/ 	.word	0x00000000


	//----- nvinfo : EIATTR_CBANK_PARAM_SIZE
	.align		4
.L_49:
        /*006c*/ 	.byte	0x03, 0x19
        /*006e*/ 	.short	0x001c


	//----- nvinfo : EIATTR_PARAM_CBANK
	.align		4
        /*0070*/ 	.byte	0x04, 0x0a
        /*0072*/ 	.short	(.L_51 - .L_50)
	.align		4
.L_50:
        /*0074*/ 	.word	index@(.nv.constant0._Z7kernel4PiS_S_i)
        /*0078*/ 	.short	0x0380
        /*007a*/ 	.short	0x001c


	//----- nvinfo : EIATTR_SW_WAR
	.align		4
.L_51:
        /*007c*/ 	.byte	0x04, 0x36
        /*007e*/ 	.short	(.L_53 - .L_52)
.L_52:
        /*0080*/ 	.word	0x00000008
.L_53:


//--------------------- .nv.info._Z7kernel3PiS_S_i --------------------------
	.section	.nv.info._Z7kernel3PiS_S_i,"",@"SHT_CUDA_INFO"
	.sectionflags	@""
	.align	4


	//----- nvinfo : EIATTR_CUDA_API_VERSION
	.align		4
        /*0000*/ 	.byte	0x04, 0x37
        /*0002*/ 	.short	(.L_55 - .L_54)
.L_54:
        /*0004*/ 	.word	0x00000082


	//----- nvinfo : EIATTR_KPARAM_INFO
	.align		4
.L_55:
        /*0008*/ 	.byte	0x04, 0x17
        /*000a*/ 	.short	(.L_57 - .L_56)
.L_56:
        /*000c*/ 	.word	0x00000000
        /*0010*/ 	.short	0x0003
        /*0012*/ 	.short	0x0018
        /*0014*/ 	.byte	0x00, 0xf0, 0x11, 0x00


	//----- nvinfo : EIATTR_KPARAM_INFO
	.align		4
.L_57:
        /*0018*/ 	.byte	0x04, 0x17
        /*001a*/ 	.short	(.L_59 - .L_58)
.L_58:
        /*001c*/ 	.word	0x00000000
        /*0020*/ 	.short	0x0002
        /*0022*/ 	.short	0x0010
        /*0024*/ 	.byte	0x00, 0xf5, 0x21, 0x00


	//----- nvinfo : EIATTR_KPARAM_INFO
	.align		4
.L_59:
        /*0028*/ 	.byte	0x04, 0x17
        /*002a*/ 	.short	(.L_61 - .L_60)
.L_60:
        /*002c*/ 	.word	0x00000000
        /*0030*/ 	.short	0x0001
        /*0032*/ 	.short	0x0008
        /*0034*/ 	.byte	0x00, 0xf5, 0x21, 0x00


	//----- nvinfo : EIATTR_KPARAM_INFO
	.align		4
.L_61:
        /*0038*/ 	.byte	0x04, 0x17
        /*003a*/ 	.short	(.L_63 - .L_62)
.L_62:
        /*003c*/ 	.word	0x00000000
        /*0040*/ 	.short	0x0000
        /*0042*/ 	.short	0x0000
        /*0044*/ 	.byte	0x00, 0xf5, 0x21, 0x00


	//----- nvinfo : EIATTR_SPARSE_MMA_MASK
	.align		4
.L_63:
        /*0048*/ 	.byte	0x03, 0x50
        /*004a*/ 	.short	0x0000


	//----- nvinfo : EIATTR_MAXREG_COUNT
	.align		4
        /*004c*/ 	.byte	0x03, 0x1b
        /*004e*/ 	.short	0x00ff


	//----- nvinfo : EIATTR_MERCURY_ISA_VERSION
	.align		4
        /*0050*/ 	.byte	0x03, 0x5f
        /*0052*/ 	.short	0x0101


	//----- nvinfo : EIATTR_VRC_CTA_INIT_COUNT
	.align		4
        /*0054*/ 	.byte	0x02, 0x4a
	.zero		1
	.zero		1


	//----- nvinfo : EIATTR_EXIT_INSTR_OFFSETS
	.align		4
        /*0058*/ 	.byte	0x04, 0x1c
        /*005a*/ 	.short	(.L_65 - .L_64)


	//   ....[0]....
.L_64:
        /*005c*/ 	.word	0x00000070


	//   ....[1]....
        /*0060*/ 	.word	0x00000440


	//----- nvinfo : EIATTR_CRS_STACK_SIZE
	.align		4
.L_65:
        /*0064*/ 	.byte	0x04, 0x1e
        /*0066*/ 	.short	(.L_67 - .L_66)
.L_66:
        /*0068*/ 	.word	0x00000000


	//----- nvinfo : EIATTR_CBANK_PARAM_SIZE
	.align		4
.L_67:
        /*006c*/ 	.byte	0x03, 0x19
        /*006e*/ 	.short	0x001c


	//----- nvinfo : EIATTR_PARAM_CBANK
	.align		4
        /*0070*/ 	.byte	0x04, 0x0a
        /*0072*/ 	.short	(.L_69 - .L_68)
	.align		4
.L_68:
        /*0074*/ 	.word	index@(.nv.constant0._Z7kernel3PiS_S_i)
        /*0078*/ 	.short	0x0380
        /*007a*/ 	.short	0x001c


	//----- nvinfo : EIATTR_SW_WAR
	.align		4
.L_69:
        /*007c*/ 	.byte	0x04, 0x36
        /*007e*/ 	.short	(.L_71 - .L_70)
.L_70:
        /*0080*/ 	.word	0x00000008
.L_71:


//--------------------- .nv.callgraph             --------------------------
	.section	.nv.callgraph,"",@"SHT_CUDA_CALLGRAPH"
	.align	4
	.sectionentsize	8
	.align		4
        /*0000*/ 	.word	0x00000000
	.align		4
        /*0004*/ 	.word	0xffffffff
	.align		4
        /*0008*/ 	.word	0x00000000
	.align		4
        /*000c*/ 	.word	0xfffffffe
	.align		4
        /*0010*/ 	.word	0x00000000
	.align		4
        /*0014*/ 	.word	0xfffffffd
	.align		4
        /*0018*/ 	.word	0x00000000
	.align		4
        /*001c*/ 	.word	0xfffffffc


//--------------------- .text._Z7kernel5PiS_S_i   --------------------------
	.section	.text._Z7kernel5PiS_S_i,"ax",@progbits
	.align	128
        .global         _Z7kernel5PiS_S_i
        .type           _Z7kernel5PiS_S_i,@function
        .size           _Z7kernel5PiS_S_i,(.L_x_42 - _Z7kernel5PiS_S_i)
        .other          _Z7kernel5PiS_S_i,@"STO_CUDA_ENTRY STV_DEFAULT"
_Z7kernel5PiS_S_i:
.text._Z7kernel5PiS_S_i:
[----:B------:R-:W-:Y:S01]  /*0000*/  LDC R1, c[0x0][0x37c] ;  /* 0x0000df00ff017b82 */ /* 0x000fe20000000800 */
[----:B------:R-:W0:Y:S07]  /*0010*/  S2R R0, SR_TID.X ;  /* 0x0000000000007919 */ /* 0x000e2e0000002100 */
[----:B------:R-:W0:Y:S01]  /*0020*/  S2UR UR4, SR_CTAID.X ;  /* 0x00000000000479c3 */ /* 0x000e220000002500 */
[----:B------:R-:W1:Y:S07]  /*0030*/  LDCU UR5, c[0x0][0x398] ;  /* 0x00007300ff0577ac */ /* 0x000e6e0008000800 */
[----:B------:R-:W0:Y:S02]  /*0040*/  LDC R3, c[0x0][0x360] ;  /* 0x0000d800ff037b82 */ /* 0x000e240000000800 */
[----:B0-----:R-:W-:-:S05]  /*0050*/  IMAD R0, R3, UR4, R0 ;  /* 0x0000000403007c24 */ /* 0x001fca000f8e0200 */
[----:B-1----:R-:W-:-:S13]  /*0060*/  ISETP.GE.AND P0, PT, R0, UR5, PT ;  /* 0x0000000500007c0c */ /* 0x002fda000bf06270 */
[----:B------:R-:W-:Y:S05]  /*0070*/  @P0 EXIT ;  /* 0x000000000000094d */ /* 0x000fea0003800000 */
[----:B------:R-:W0:Y:S01]  /*0080*/  LDC.64 R2, c[0x0][0x388] ;  /* 0x0000e200ff027b82 */ /* 0x000e220000000a00 */
[----:B------:R-:W1:Y:S01]  /*0090*/  LDCU.64 UR4, c[0x0][0x358] ;  /* 0x00006b00ff0477ac */ /* 0x000e620008000a00 */
[----:B0-----:R-:W-:-:S05]  /*00a0*/  IMAD.WIDE R2, R0, 0x4, R2 ;  /* 0x0000000400027825 */ /* 0x001fca00078e0202 */
[----:B-1----:R-:W2:Y:S04]  /*00b0*/  LDG.E R7, desc[UR4][R2.64] ;  /* 0x0000000402077981 */ /* 0x002ea8000c1e1900 */
[----:B------:R-:W2:Y:S01]  /*00c0*/  LDG.E R4, desc[UR4][R2.64+0x4] ;  /* 0x0000040402047981 */ /* 0x000ea2000c1e1900 */
[----:B------:R-:W-:Y:S01]  /*00d0*/  BSSY.RECONVERGENT B0, `(.L_x_0) ;  /* 0x0000055000007945 */ /* 0x000fe20003800200 */
[----:B------:R-:W-:Y:S01]  /*00e0*/  IMAD.MOV.U32 R5, RZ, RZ, RZ ;  /* 0x000000ffff057224 */ /* 0x000fe200078e00ff */
[----:B--2---:R-:W-:-:S13]  /*00f0*/  ISETP.GE.AND P0, PT, R7, R4, PT ;  /* 0x000000040700720c */ /* 0x004fda0003f06270 */
[----:B------:R-:W-:Y:S05]  /*0100*/  @P0 BRA `(.L_x_1) ;  /* 0x0000000400440947 */ /* 0x000fea0003800000 */
[----:B------:R-:W-:-:S07]  /*0110*/  IMAD.MOV.U32 R5, RZ, RZ, RZ ;  /* 0x000000ffff057224 */ /* 0x000fce00078e00ff */
.L_x_15:
[----:B0-----:R-:W0:Y:S08]  /*0120*/  LDC.64 R2, c[0x0][0x380] ;  /* 0x0000e000ff027b82 */ /* 0x001e300000000a00 */
[----:B------:R-:W1:Y:S01]  /*0130*/  LDC.64 R10, c[0x0][0x388] ;  /* 0x0000e200ff0a7b82 */ /* 0x000e620000000a00 */
[----:B0-----:R-:W-:-:S05]  /*0140*/  IMAD.WIDE R2, R7, 0x4, R2 ;  /* 0x0000000407027825 */ /* 0x001fca00078e0202 */
[----:B------:R-:W1:Y:S02]  /*0150*/  LDG.E R6, desc[UR4][R2.64] ;  /* 0x0000000402067981 */ /* 0x000e64000c1e1900 */
[----:B-1----:R-:W-:-:S05]  /*0160*/  IMAD.WIDE R10, R6, 0x4, R10 ;  /* 0x00000004060a7825 */ /* 0x002fca00078e020a */
[----:B------:R-:W2:Y:S04]  /*0170*/  LDG.E R9, desc[UR4][R10.64] ;  /* 0x000000040a097981 */ /* 0x000ea8000c1e1900 */
[----:B------:R-:W2:Y:S01]  /*0180*/  LDG.E R8, desc[UR4][R10.64+0x4] ;  /* 0x000004040a087981 */ /* 0x000ea2000c1e1900 */
[----:B------:R-:W-:Y:S01]  /*0190*/  VIADD R7, R7, 0x1 ;  /* 0x0000000107077836 */ /* 0x000fe20000000000 */
[----:B------:R-:W-:Y:S04]  /*01a0*/  BSSY.RECONVERGENT B1, `(.L_x_2) ;  /* 0x0000046000017945 */ /* 0x000fe80003800200 */
[----:B------:R-:W-:-:S02]  /*01b0*/  ISETP.NE.AND P3, PT, R7, R4, PT ;  /* 0x000000040700720c */ /* 0x000fc40003f65270 */
[----:B--2---:R-:W-:-:S13]  /*01c0*/  ISETP.GE.AND P0, PT, R9, R8, PT ;  /* 0x000000080900720c */ /* 0x004fda0003f06270 */
[----:B------:R-:W-:Y:S05]  /*01d0*/  @P0 BRA `(.L_x_3) ;  /* 0x0000000400080947 */ /* 0x000fea0003800000 */
.L_x_14:
[----:B0-----:R-:W0:Y:S02]  /*01e0*/  LDC.64 R2, c[0x0][0x380] ;  /* 0x0000e000ff027b82 */ /* 0x001e240000000a00 */
[----:B0-----:R-:W-:-:S05]  /*01f0*/  IMAD.WIDE R2, R9, 0x4, R2 ;  /* 0x0000000409027825 */ /* 0x001fca00078e0202 */
[----:B------:R-:W2:Y:S01]  /*0200*/  LDG.E R11, desc[UR4][R2.64] ;  /* 0x00000004020b7981 */ /* 0x000ea2000c1e1900 */
[----:B------:R-:W-:Y:S01]  /*0210*/  IADD3 R9, PT, PT, R9, 0x1, RZ ;  /* 0x0000000109097810 */ /* 0x000fe20007ffe0ff */
[----:B------:R-:W-:Y:S03]  /*0220*/  BSSY.RECONVERGENT B2, `(.L_x_4) ;  /* 0x000003c000027945 */ /* 0x000fe60003800200 */
[----:B------:R-:W-:Y:S02]  /*0230*/  ISETP.NE.AND P2, PT, R9, R8, PT ;  /* 0x000000080900720c */ /* 0x000fe40003f45270 */
[----:B--2---:R-:W-:-:S13]  /*0240*/  ISETP.NE.AND P0, PT, R11, R0, PT ;  /* 0x000000000b00720c */ /* 0x004fda0003f05270 */
[----:B------:R-:W-:Y:S05]  /*0250*/  @!P0 BRA `(.L_x_5) ;  /* 0x0000000000e08947 */ /* 0x000fea0003800000 */
[----:B------:R-:W0:Y:S02]  /*0260*/  LDC.64 R2, c[0x0][0x388] ;  /* 0x0000e200ff027b82 */ /* 0x000e240000000a00 */
[----:B0-----:R-:W-:-:S05]  /*0270*/  IMAD.WIDE R2, R11, 0x4, R2 ;  /* 0x000000040b027825 */ /* 0x001fca00078e0202 */
[----:B------:R-:W2:Y:S04]  /*0280*/  LDG.E R13, desc[UR4][R2.64] ;  /* 0x00000004020d7981 */ /* 0x000ea8000c1e1900 */
[----:B------:R-:W2:Y:S02]  /*0290*/  LDG.E R10, desc[UR4][R2.64+0x4] ;  /* 0x00000404020a7981 */ /* 0x000ea4000c1e1900 */
[----:B--2---:R-:W-:-:S13]  /*02a0*/  ISETP.GE.AND P0, PT, R13, R10, PT ;  /* 0x0000000a0d00720c */ /* 0x004fda0003f06270 */
[----:B------:R-:W-:Y:S05]  /*02b0*/  @P0 BRA `(.L_x_5) ;  /* 0x0000000000c80947 */ /* 0x000fea0003800000 */
.L_x_13:
[----:B0-----:R-:W0:Y:S02]  /*02c0*/  LDC.64 R2, c[0x0][0x380] ;  /* 0x0000e000ff027b82 */ /* 0x001e240000000a00 */
[----:B0-----:R-:W-:-:S05]  /*02d0*/  IMAD.WIDE R2, R13, 0x4, R2 ;  /* 0x000000040d027825 */ /* 0x001fca00078e0202 */
[----:B------:R-:W2:Y:S01]  /*02e0*/  LDG.E R15, desc[UR4][R2.64] ;  /* 0x00000004020f7981 */ /* 0x000ea2000c1e1900 */
[----:B------:R-:W-:Y:S01]  /*02f0*/  VIADD R13, R13, 0x1 ;  /* 0x000000010d0d7836 */ /* 0x000fe20000000000 */
[----:B------:R-:W-:Y:S04]  /*0300*/  BSSY.RECONVERGENT B3, `(.L_x_6) ;  /* 0x000002c000037945 */ /* 0x000fe80003800200 */
[----:B------:R-:W-:Y:S02]  /*0310*/  ISETP.NE.AND P1, PT, R13, R10, PT ;  /* 0x0000000a0d00720c */ /* 0x000fe40003f25270 */
[----:B--2---:R-:W-:-:S04]  /*0320*/  ISETP.NE.AND P0, PT, R15, R6, PT ;  /* 0x000000060f00720c */ /* 0x004fc80003f05270 */
[----:B------:R-:W-:-:S13]  /*0330*/  ISETP.EQ.OR P0, PT, R15, R0, !P0 ;  /* 0x000000000f00720c */ /* 0x000fda0004702670 */
[----:B------:R-:W-:Y:S05]  /*0340*/  @P0 BRA `(.L_x_7) ;  /* 0x00000000009c0947 */ /* 0x000fea0003800000 */
[----:B------:R-:W0:Y:S02]  /*0350*/  LDC.64 R2, c[0x0][0x388] ;  /* 0x0000e200ff027b82 */ /* 0x000e240000000a00 */
[----:B0-----:R-:W-:-:S05]  /*0360*/  IMAD.WIDE R2, R15, 0x4, R2 ;  /* 0x000000040f027825 */ /* 0x001fca00078e0202 */
[----:B------:R-:W2:Y:S04]  /*0370*/  LDG.E R17, desc[UR4][R2.64] ;  /* 0x0000000402117981 */ /* 0x000ea8000c1e1900 */
[----:B------:R-:W2:Y:S02]  /*0380*/  LDG.E R12, desc[UR4][R2.64+0x4] ;  /* 0x00000404020c7981 */ /* 0x000ea4000c1e1900 */
[----:B--2---:R-:W-:-:S13]  /*0390*/  ISETP.GE.AND P0, PT, R17, R12, PT ;  /* 0x0000000c1100720c */ /* 0x004fda0003f06270 */
[----:B------:R-:W-:Y:S05]  /*03a0*/  @P0 BRA `(.L_x_7) ;  /* 0x0000000000840947 */ /* 0x000fea0003800000 */
.L_x_12:
[----:B0-----:R-:W0:Y:S02]  /*03b0*/  LDC.64 R2, c[0x0][0x380] ;  /* 0x0000e000ff027b82 */ /* 0x001e240000000a00 */
[----:B0-----:R-:W-:-:S05]  /*03c0*/  IMAD.WIDE R14, R17, 0x4, R2 ;  /* 0x00000004110e7825 */ /* 0x001fca00078e0202 */
[----:B------:R-:W2:Y:S01]  /*03d0*/  LDG.E R19, desc[UR4][R14.64] ;  /* 0x000000040e137981 */ /* 0x000ea2000c1e1900 */
[----:B------:R-:W-:Y:S01]  /*03e0*/  VIADD R17, R17, 0x1 ;  /* 0x0000000111117836 */ /* 0x000fe20000000000 */
[----:B------:R-:W-:Y:S04]  /*03f0*/  BSSY.RECONVERGENT B4, `(.L_x_8) ;  /* 0x000001b000047945 */ /* 0x000fe80003800200 */
[----:B------:R-:W-:Y:S02]  /*0400*/  ISETP.NE.AND P4, PT, R17, R12, PT ;  /* 0x0000000c1100720c */ /* 0x000fe40003f85270 */
[----:B--2---:R-:W-:-:S04]  /*0410*/  ISETP.NE.AND P0, PT, R19, R6, PT ;  /* 0x000000061300720c */ /* 0x004fc80003f05270 */
[----:B------:R-:W-:-:S04]  /*0420*/  ISETP.EQ.OR P0, PT, R19, R0, !P0 ;  /* 0x000000001300720c */ /* 0x000fc80004702670 */
[----:B------:R-:W-:-:S13]  /*0430*/  ISETP.EQ.OR P0, PT, R19, R11, P0 ;  /* 0x0000000b1300720c */ /* 0x000fda0000702670 */
[----:B------:R-:W-:Y:S05]  /*0440*/  @P0 BRA `(.L_x_9) ;  /* 0x0000000000540947 */ /* 0x000fea0003800000 */
[----:B------:R-:W0:Y:S02]  /*0450*/  LDC.64 R14, c[0x0][0x388] ;  /* 0x0000e200ff0e7b82 */ /* 0x000e240000000a00 */
[----:B0-----:R-:W-:-:S05]  /*0460*/  IMAD.WIDE R14, R19, 0x4, R14 ;  /* 0x00000004130e7825 */ /* 0x001fca00078e020e */
[----:B------:R-:W2:Y:S04]  /*0470*/  LDG.E R16, desc[UR4][R14.64] ;  /* 0x000000040e107981 */ /* 0x000ea8000c1e1900 */
[----:B------:R-:W2:Y:S02]  /*0480*/  LDG.E R19, desc[UR4][R14.64+0x4] ;  /* 0x000004040e137981 */ /* 0x000ea4000c1e1900 */
[----:B--2---:R-:W-:-:S13]  /*0490*/  ISETP.GE.AND P0, PT, R16, R19, PT ;  /* 0x000000131000720c */ /* 0x004fda0003f06270 */
[----:B------:R-:W-:Y:S05]  /*04a0*/  @P0 BRA `(.L_x_9) ;  /* 0x00000000003c0947 */ /* 0x000fea0003800000 */
[----:B------:R-:W-:-:S06]  /*04b0*/  IMAD.WIDE R2, R16, 0x4, R2 ;  /* 0x0000000410027825 */ /* 0x000fcc00078e0202 */
[----:B------:R-:W2:Y:S02]  /*04c0*/  LDG.E R3, desc[UR4][R2.64] ;  /* 0x0000000402037981 */ /* 0x000ea4000c1e1900 */
[----:B--2---:R-:W-:-:S13]  /*04d0*/  ISETP.NE.AND P0, PT, R3, R0, PT ;  /* 0x000000000300720c */ /* 0x004fda0003f05270 */
[----:B------:R-:W-:Y:S05]  /*04e0*/  @!P0 BRA `(.L_x_10) ;  /* 0x0000000000288947 */ /* 0x000fea0003800000 */
[----:B------:R-:W0:Y:S01]  /*04f0*/  LDC.64 R2, c[0x0][0x380] ;  /* 0x0000e000ff027b82 */ /* 0x000e220000000a00 */
[----:B------:R-:W-:-:S07]  /*0500*/  IADD3 R18, PT, PT, -R19, R16, RZ ;  /* 0x0000001013127210 */ /* 0x000fce0007ffe1ff */
.L_x_11:
[----:B------:R-:W-:-:S05]  /*0510*/  VIADD R18, R18, 0x1 ;  /* 0x0000000112127836 */ /* 0x000fca0000000000 */
[----:B------:R-:W-:-:S13]  /*0520*/  ISETP.NE.AND P0, PT, R18, RZ, PT ;  /* 0x000000ff1200720c */ /* 0x000fda0003f05270 */
[----:B------:R-:W-:Y:S05]  /*0530*/  @!P0 BRA `(.L_x_9) ;  /* 0x0000000000188947 */ /* 0x000fea0003800000 */
[----:B------:R-:W-:-:S04]  /*0540*/  VIADD R16, R16, 0x1 ;  /* 0x0000000110107836 */ /* 0x000fc80000000000 */
[----:B0-----:R-:W-:-:S06]  /*0550*/  IMAD.WIDE R14, R16, 0x4, R2 ;  /* 0x00000004100e7825 */ /* 0x001fcc00078e0202 */
[----:B------:R-:W2:Y:S02]  /*0560*/  LDG.E R15, desc[UR4][R14.64] ;  /* 0x000000040e0f7981 */ /* 0x000ea4000c1e1900 */
[----:B--2---:R-:W-:-:S13]  /*0570*/  ISETP.NE.AND P0, PT, R15, R0, PT ;  /* 0x000000000f00720c */ /* 0x004fda0003f05270 */
[----:B------:R-:W-:Y:S05]  /*0580*/  @P0 BRA `(.L_x_11) ;  /* 0xfffffffc00e00947 */ /* 0x000fea000383ffff */
.L_x_10:
[----:B------:R-:W-:-:S07]  /*0590*/  IADD3 R5, PT, PT, R5, 0x1, RZ ;  /* 0x0000000105057810 */ /* 0x000fce0007ffe0ff */
.L_x_9:
[----:B------:R-:W-:Y:S05]  /*05a0*/  BSYNC.RECONVERGENT B4 ;  /* 0x0000000000047941 */ /* 0x000fea0003800200 */
.L_x_8:
[----:B------:R-:W-:Y:S05]  /*05b0*/  @P4 BRA `(.L_x_12) ;  /* 0xfffffffc007c4947 */ /* 0x000fea000383ffff */
.L_x_7:
[----:B------:R-:W-:Y:S05]  /*05c0*/  BSYNC.RECONVERGENT B3 ;  /* 0x0000000000037941 */ /* 0x000fea0003800200 */
.L_x_6:
[----:B------:R-:W-:Y:S05]  /*05d0*/  @P1 BRA `(.L_x_13) ;  /* 0xfffffffc00381947 */ /* 0x000fea000383ffff */
.L_x_5:
[----:B------:R-:W-:Y:S05]  /*05e0*/  BSYNC.RECONVERGENT B2 ;  /* 0x0000000000027941 */ /* 0x000fea0003800200 */
.L_x_4:
[----:B------:R-:W-:Y:S05]  /*05f0*/  @P2 BRA `(.L_x_14) ;  /* 0xfffffff800f82947 */ /* 0x000fea000383ffff */
.L_x_3:
[----:B------:R-:W-:Y:S05]  /*0600*/  BSYNC.RECONVERGENT B1 ;  /* 0x0000000000017941 */ /* 0x000fea0003800200 */
.L_x_2:
[----:B------:R-:W-:Y:S05]  /*0610*/  @P3 BRA `(.L_x_15) ;  /* 0xfffffff800c03947 */ /* 0x000fea000383ffff */
.L_x_1:
[----:B------:R-:W-:Y:S05]  /*0620*/  BSYNC.RECONVERGENT B0 ;  /* 0x0000000000007941 */ /* 0x000fea0003800200 */
.L_x_0:
[----:B0-----:R-:W0:Y:S02]  /*0630*/  LDC.64 R2, c[0x0][0x390] ;  /* 0x0000e400ff027b82 */ /* 0x001e240000000a00 */
[----:B0-----:R-:W-:-:S05]  /*0640*/  IMAD.WIDE R2, R0, 0x4, R2 ;  /* 0x0000000400027825 */ /* 0x001fca00078e0202 */
[----:B------:R-:W-:Y:S01]  /*0650*/  STG.E desc[UR4][R2.64], R5 ;  /* 0x0000000502007986 */ /* 0x000fe2000c101904 */
[----:B------:R-:W-:Y:S05]  /*0660*/  EXIT ;  /* 0x000000000000794d */ /* 0x000fea0003800000 */
.L_x_16:
[----:B------:R-:W-:-:S00]  /*0670*/  BRA `(.L_x_16) ;  /* 0xfffffffc00fc7947 */ /* 0x000fc0000383ffff */
[----:B------:R-:W-:-:S00]  /*0680*/  NOP ;  /* 0x0000000000007918 */ /* 0x000fc00000000000 */
[----:B------:R-:W-:-:S00]  /*0690*/  NOP ;  /* 0x0000000000007918 */ /* 0x000fc00000000000 */
[----:B------:R-:W-:-:S00]  /*06a0*/  NOP ;  /* 0x0000000000007918 */ /* 0x000fc00000000000 */
[----:B------:R-:W-:-:S00]  /*06b0*/  NOP ;  /* 0x0000000000007918 */ /* 0x000fc00000000000 */
[----:B------:R-:W-:-:S00]  /*06c0*/  NOP ;  /* 0x0000000000007918 */ /* 0x000fc00000000000 */
[----:B------:R-:W-:-:S00]  /*06d0*/  NOP ;  /* 0x0000000000007918 */ /* 0x000fc00000000000 */
[----:B------:R-:W-:-:S00]  /*06e0*/  NOP ;  /* 0x0000000000007918 */ /* 0x000fc00000000000 */
[----:B------:R-:W-:-:S00]  /*06f0*/  NOP ;  /* 0x0000000000007918 */ /* 0x000fc00000000000 */
.L_x_42:


//--------------------- .text._Z7kernel4PiS_S_i   --------------------------
	.section	.text._Z7kernel4PiS_S_i,"ax",@progbits
	.align	128
        .global         _Z7kernel4PiS_S_i
        .type           _Z7kernel4PiS_S_i,@function
        .size           _Z7kernel4PiS_S_i,(.L_x_43 - _Z7kernel4PiS_S_i)
        .other          _Z7kernel4PiS_S_i,@"STO_CUDA_ENTRY STV_DEFAULT"
_Z7kernel4PiS_S_i:
.text._Z7kernel4PiS_S_i:
        /* <DEDUP_REMOVED lines=17> */
[----:B------:R-:W-:Y:S02]  /*0110*/  HFMA2 R2, -RZ, RZ, 0, 0 ;  /* 0x00000000ff027431 */ /* 0x000fe400000001ff */
[----:B------:R-:W-:-:S07]  /*0120*/  IMAD.MOV.U32 R4, RZ, RZ, R6 ;  /* 0x000000ffff047224 */ /* 0x000fce00078e0006 */
.L_x_29:
        /* <DEDUP_REMOVED lines=12> */
.L_x_28:
        /* <DEDUP_REMOVED lines=14> */
.L_x_27:
        /* <DEDUP_REMOVED lines=21> */
.L_x_26:
[----:B------:R-:W-:-:S05]  /*0420*/  VIADD R15, R15, 0x1 ;  /* 0x000000010f0f7836 */ /* 0x000fca0000000000 */
[----:B------:R-:W-:-:S13]  /*0430*/  ISETP.NE.AND P0, PT, R15, RZ, PT ;  /* 0x000000ff0f00720c */ /* 0x000fda0003f05270 */
[----:B------:R-:W-:Y:S05]  /*0440*/  @!P0 BRA `(.L_x_24) ;  /* 0x0000000000188947 */ /* 0x000fea0003800000 */
[----:B------:R-:W-:-:S05]  /*0450*/  IADD3 R14, PT, PT, R14, 0x1, RZ ;  /* 0x000000010e0e7810 */ /* 0x000fca0007ffe0ff */
[----:B0-----:R-:W-:-:S06]  /*0460*/  IMAD.WIDE R12, R14, 0x4, R8 ;  /* 0x000000040e0c7825 */ /* 0x001fcc00078e0208 */
[----:B------:R-:W2:Y:S02]  /*0470*/  LDG.E R13, desc[UR4][R12.64] ;  /* 0x000000040c0d7981 */ /* 0x000ea4000c1e1900 */
[----:B--2---:R-:W-:-:S13]  /*0480*/  ISETP.NE.AND P0, PT, R13, R0, PT ;  /* 0x000000000d00720c */ /* 0x004fda0003f05270 */
[----:B------:R-:W-:Y:S05]  /*0490*/  @P0 BRA `(.L_x_26) ;  /* 0xfffffffc00e00947 */ /* 0x000fea000383ffff */
.L_x_25:
[----:B------:R-:W-:-:S07]  /*04a0*/  VIADD R2, R2, 0x1 ;  /* 0x0000000102027836 */ /* 0x000fce0000000000 */
.L_x_24:
[----:B------:R-:W-:Y:S05]  /*04b0*/  BSYNC.RECONVERGENT B3 ;  /* 0x0000000000037941 */ /* 0x000fea0003800200 */
.L_x_23:
[----:B------:R-:W-:Y:S05]  /*04c0*/  @P1 BRA `(.L_x_27) ;  /* 0xfffffffc00801947 */ /* 0x000fea000383ffff */
.L_x_22:
[----:B------:R-:W-:Y:S05]  /*04d0*/  BSYNC.RECONVERGENT B2 ;  /* 0x0000000000027941 */ /* 0x000fea0003800200 */
.L_x_21:
[----:B------:R-:W-:Y:S05]  /*04e0*/  @P3 BRA `(.L_x_28) ;  /* 0xfffffffc00403947 */ /* 0x000fea000383ffff */
.L_x_20:
[----:B------:R-:W-:Y:S05]  /*04f0*/  BSYNC.RECONVERGENT B1 ;  /* 0x0000000000017941 */ /* 0x000fea0003800200 */
.L_x_19:
[----:B------:R-:W-:Y:S05]  /*0500*/  @P2 BRA `(.L_x_29) ;  /* 0xfffffffc00082947 */ /* 0x000fea000383ffff */
.L_x_18:
[----:B------:R-:W-:Y:S05]  /*0510*/  BSYNC.RECONVERGENT B0 ;  /* 0x0000000000007941 */ /* 0x000fea0003800200 */
.L_x_17:
[----:B------:R-:W1:Y:S02]  /*0520*/  LDC.64 R4, c[0x0][0x390] ;  /* 0x0000e400ff047b82 */ /* 0x000e640000000a00 */
[----:B-1----:R-:W-:-:S05]  /*0530*/  IMAD.WIDE R4, R0, 0x4, R4 ;  /* 0x0000000400047825 */ /* 0x002fca00078e0204 */
[----:B------:R-:W-:Y:S01]  /*0540*/  STG.E desc[UR4][R4.64], R2 ;  /* 0x0000000204007986 */ /* 0x000fe2000c101904 */
[----:B------:R-:W-:Y:S05]  /*0550*/  EXIT ;  /* 0x000000000000794d */ /* 0x000fea0003800000 */
.L_x_30:
        /* <DEDUP_REMOVED lines=10> */
.L_x_43:


//--------------------- .text._Z7kernel3PiS_S_i   --------------------------
	.section	.text._Z7kernel3PiS_S_i,"ax",@progbits
	.align	128
        .global         _Z7kernel3PiS_S_i
        .type           _Z7kernel3PiS_S_i,@function
        .size           _Z7kernel3PiS_S_i,(.L_x_44 - _Z7kernel3PiS_S_i)
        .other          _Z7kernel3PiS_S_i,@"STO_CUDA_ENTRY STV_DEFAULT"
_Z7kernel3PiS_S_i:
.text._Z7kernel3PiS_S_i:
        /* <DEDUP_REMOVED lines=17> */
[----:B------:R-:W-:Y:S01]  /*0110*/  MOV R4, R6 ;  /* 0x0000000600047202 */ /* 0x000fe20000000f00 */
[----:B------:R-:W-:-:S07]  /*0120*/  IMAD.MOV.U32 R2, RZ, RZ, RZ ;  /* 0x000000ffff027224 */ /* 0x000fce00078e00ff */
.L_x_40:
[----:B0-----:R-:W0:Y:S08]  /*0130*/  LDC.64 R6, c[0x0][0x380] ;  /* 0x0000e000ff067b82 */ /* 0x001e300000000a00 */
[----:B------:R-:W1:Y:S01]  /*0140*/  LDC.64 R8, c[0x0][0x388] ;  /* 0x0000e200ff087b82 */ /* 0x000e620000000a00 */
[----:B0-----:R-:W-:-:S06]  /*0150*/  IMAD.WIDE R6, R4, 0x4, R6 ;  /* 0x0000000404067825 */ /* 0x001fcc00078e0206 */
[----:B------:R-:W1:Y:S02]  /*0160*/  LDG.E R7, desc[UR4][R6.64] ;  /* 0x0000000406077981 */ /* 0x000e64000c1e1900 */
[----:B-1----:R-:W-:-:S05]  /*0170*/  IMAD.WIDE R8, R7, 0x4, R8 ;  /* 0x0000000407087825 */ /* 0x002fca00078e0208 */
[----:B------:R-:W2:Y:S04]  /*0180*/  LDG.E R5, desc[UR4][R8.64] ;  /* 0x0000000408057981 */ /* 0x000ea8000c1e1900 */
[----:B------:R-:W2:Y:S01]  /*0190*/  LDG.E R12, desc[UR4][R8.64+0x4] ;  /* 0x00000404080c7981 */ /* 0x000ea2000c1e1900 */
[----:B------:R-:W-:Y:S01]  /*01a0*/  IADD3 R4, PT, PT, R4, 0x1, RZ ;  /* 0x0000000104047810 */ /* 0x000fe20007ffe0ff */
[----:B------:R-:W-:Y:S03]  /*01b0*/  BSSY.RECONVERGENT B1, `(.L_x_33) ;  /* 0x0000023000017945 */ /* 0x000fe60003800200 */
[----:B------:R-:W-:Y:S02]  /*01c0*/  ISETP.NE.AND P0, PT, R4, R3, PT ;  /* 0x000000030400720c */ /* 0x000fe40003f05270 */
[----:B--2---:R-:W-:-:S13]  /*01d0*/  ISETP.GE.AND P1, PT, R5, R12, PT ;  /* 0x0000000c0500720c */ /* 0x004fda0003f26270 */
[----:B------:R-:W-:Y:S05]  /*01e0*/  @P1 BRA `(.L_x_34) ;  /* 0x00000000007c1947 */ /* 0x000fea0003800000 */
.L_x_39:
[----:B0-----:R-:W0:Y:S02]  /*01f0*/  LDC.64 R8, c[0x0][0x380] ;  /* 0x0000e000ff087b82 */ /* 0x001e240000000a00 */
[----:B0-----:R-:W-:-:S05]  /*0200*/  IMAD.WIDE R6, R5, 0x4, R8 ;  /* 0x0000000405067825 */ /* 0x001fca00078e0208 */
[----:B------:R-:W2:Y:S01]  /*0210*/  LDG.E R11, desc[UR4][R6.64] ;  /* 0x00000004060b7981 */ /* 0x000ea2000c1e1900 */
[----:B------:R-:W-:Y:S01]  /*0220*/  VIADD R5, R5, 0x1 ;  /* 0x0000000105057836 */ /* 0x000fe20000000000 */
[----:B------:R-:W-:Y:S04]  /*0230*/  BSSY.RECONVERGENT B2, `(.L_x_35) ;  /* 0x0000019000027945 */ /* 0x000fe80003800200 */
        /* <DEDUP_REMOVED lines=15> */
.L_x_38:
        /* <DEDUP_REMOVED lines=8> */
.L_x_37:
[----:B------:R-:W-:-:S07]  /*03b0*/  VIADD R2, R2, 0x1 ;  /* 0x0000000102027836 */ /* 0x000fce0000000000 */
.L_x_36:
[----:B------:R-:W-:Y:S05]  /*03c0*/  BSYNC.RECONVERGENT B2 ;  /* 0x0000000000027941 */ /* 0x000fea0003800200 */
.L_x_35:
[----:B------:R-:W-:Y:S05]  /*03d0*/  @P1 BRA `(.L_x_39) ;  /* 0xfffffffc00841947 */ /* 0x000fea000383ffff */
.L_x_34:
[----:B------:R-:W-:Y:S05]  /*03e0*/  BSYNC.RECONVERGENT B1 ;  /* 0x0000000000017941 */ /* 0x000fea0003800200 */
.L_x_33:
[----:B------:R-:W-:Y:S05]  /*03f0*/  @P0 BRA `(.L_x_40) ;  /* 0xfffffffc004c0947 */ /* 0x000fea000383ffff */
.L_x_32:
[----:B------:R-:W-:Y:S05]  /*0400*/  BSYNC.RECONVERGENT B0 ;  /* 0x0000000000007941 */ /* 0x000fea0003800200 */
.L_x_31:
[----:B------:R-:W1:Y:S02]  /*0410*/  LDC.64 R4, c[0x0][0x390] ;  /* 0x0000e400ff047b82 */ /* 0x000e640000000a00 */
[----:B-1----:R-:W-:-:S05]  /*0420*/  IMAD.WIDE R4, R0, 0x4, R4 ;  /* 0x0000000400047825 */ /* 0x002fca00078e0204 */
[----:B------:R-:W-:Y:S01]  /*0430*/  STG.E desc[UR4][R4.64], R2 ;  /* 0x0000000204007986 */ /* 0x000fe2000c101904 */
[----:B------:R-:W-:Y:S05]  /*0440*/  EXIT ;  /* 0x000000000000794d */ /* 0x000fea0003800000 */
.L_x_41:
        /* <DEDUP_REMOVED lines=11> */
.L_x_44:


//--------------------- .nv.shared.reserved.0     --------------------------
	.section	.nv.shared.reserved.0,"aw",@nobits
	.weak		__nv_reservedSMEM_offset_0_alias
	.size		__nv_reservedSMEM_offset_0_alias, 0, 64
	.other		__nv_reservedSMEM_offset_0_alias,@"STO_CUDA_RESERVED_SHARED STV_DEFAULT"
__nv_reservedSMEM_offset_0_alias:
	.zero		0
	.zero		64


//--------------------- .nv.constant0._Z7kernel5PiS_S_i --------------------------
	.section	.nv.constant0._Z7kernel5PiS_S_i,"a",@progbits
	.sectionflags	@""
	.align	4
.nv.constant0._Z7kernel5PiS_S_i:
	.zero		924


//--------------------- .nv.constant0._Z7kernel4PiS_S_i --------------------------
	.section	.nv.constant0._Z7kernel4PiS_S_i,"a",@progbits
	.sectionflags	@""
	.align	4
.nv.constant0._Z7kernel4PiS_S_i:
	.zero		924


//--------------------- .nv.constant0._Z7kernel3PiS_S_i --------------------------
	.section	.nv.constant0._Z7kernel3PiS_S_i,"a",@progbits
	.sectionflags	@""
	.align	4
.nv.constant0._Z7kernel3PiS_S_i:
	.zero		924


//--------------------- SYMBOLS --------------------------

	.type		.nv.reservedSmem.offset0,@object
	.size		.nv.reservedSmem.offset0,0x4
